	.headerflags	@"EF_CUDA_TEXMODE_UNIFIED EF_CUDA_64BIT_ADDRESS EF_CUDA_SM86 EF_CUDA_VIRTUAL_SM(EF_CUDA_SM86)"
	.elftype	@"ET_EXEC"


//--------------------- .nv.info                  --------------------------
	.section	.nv.info,"",@"SHT_CUDA_INFO"
	.align	4


	//----- nvinfo : EIATTR_REGCOUNT
	.align		4
        /*0000*/ 	.byte	0x04, 0x2f
        /*0002*/ 	.short	(.L_1 - .L_0)
	.align		4
.L_0:
        /*0004*/ 	.word	index@(triton_poi_fused_cat_10)
        /*0008*/ 	.word	0x00000010


	//----- nvinfo : EIATTR_MIN_STACK_SIZE
	.align		4
.L_1:
        /*000c*/ 	.byte	0x04, 0x12
        /*000e*/ 	.short	(.L_3 - .L_2)
	.align		4
.L_2:
        /*0010*/ 	.word	index@(triton_poi_fused_cat_10)
        /*0014*/ 	.word	0x00000000


	//----- nvinfo : EIATTR_FRAME_SIZE
	.align		4
.L_3:
        /*0018*/ 	.byte	0x04, 0x11
        /*001a*/ 	.short	(.L_5 - .L_4)
	.align		4
.L_4:
        /*001c*/ 	.word	index@(triton_poi_fused_cat_10)
        /*0020*/ 	.word	0x00000000


	//----- nvinfo : EIATTR_MIN_STACK_SIZE
	.align		4
.L_5:
        /*0024*/ 	.byte	0x04, 0x12
        /*0026*/ 	.short	(.L_7 - .L_6)
	.align		4
.L_6:
        /*0028*/ 	.word	index@(triton_poi_fused_cat_10)
        /*002c*/ 	.word	0x00000000
.L_7:


//--------------------- .nv.info.triton_poi_fused_cat_10 --------------------------
	.section	.nv.info.triton_poi_fused_cat_10,"",@"SHT_CUDA_INFO"
	.sectionflags	@""
	.align	4


	//----- nvinfo : EIATTR_CUDA_API_VERSION
	.align		4
        /*0000*/ 	.byte	0x04, 0x37
        /*0002*/ 	.short	(.L_9 - .L_8)
.L_8:
        /*0004*/ 	.word	0x0000007c


	//----- nvinfo : EIATTR_SW2861232_WAR
	.align		4
.L_9:
        /*0008*/ 	.byte	0x01, 0x35
	.zero		2


	//----- nvinfo : EIATTR_PARAM_CBANK
	.align		4
        /*000c*/ 	.byte	0x04, 0x0a
        /*000e*/ 	.short	(.L_11 - .L_10)
	.align		4
.L_10:
        /*0010*/ 	.word	index@(.nv.constant0.triton_poi_fused_cat_10)
        /*0014*/ 	.short	0x0160
        /*0016*/ 	.short	0x0028


	//----- nvinfo : EIATTR_CBANK_PARAM_SIZE
	.align		4
.L_11:
        /*0018*/ 	.byte	0x03, 0x19
        /*001a*/ 	.short	0x0028


	//----- nvinfo : EIATTR_KPARAM_INFO
	.align		4
        /*001c*/ 	.byte	0x04, 0x17
        /*001e*/ 	.short	(.L_13 - .L_12)
.L_12:
        /*0020*/ 	.word	0x00000000
        /*0024*/ 	.short	0x0004
        /*0026*/ 	.short	0x0020
        /*0028*/ 	.byte	0x00, 0xf4, 0x21, 0x00


	//----- nvinfo : EIATTR_KPARAM_INFO
	.align		4
.L_13:
        /*002c*/ 	.byte	0x04, 0x17
        /*002e*/ 	.short	(.L_15 - .L_14)
.L_14:
        /*0030*/ 	.word	0x00000000
        /*0034*/ 	.short	0x0003
        /*0036*/ 	.short	0x0018
        /*0038*/ 	.byte	0x00, 0xf0, 0x11, 0x00


	//----- nvinfo : EIATTR_KPARAM_INFO
	.align		4
.L_15:
        /*003c*/ 	.byte	0x04, 0x17
        /*003e*/ 	.short	(.L_17 - .L_16)
.L_16:
        /*0040*/ 	.word	0x00000000
        /*0044*/ 	.short	0x0002
        /*0046*/ 	.short	0x0010
        /*0048*/ 	.byte	0x00, 0xf4, 0x21, 0x00


	//----- nvinfo : EIATTR_KPARAM_INFO
	.align		4
.L_17:
        /*004c*/ 	.byte	0x04, 0x17
        /*004e*/ 	.short	(.L_19 - .L_18)
.L_18:
        /*0050*/ 	.word	0x00000000
        /*0054*/ 	.short	0x0001
        /*0056*/ 	.short	0x0008
        /*0058*/ 	.byte	0x00, 0xf4, 0x21, 0x00


	//----- nvinfo : EIATTR_KPARAM_INFO
	.align		4
.L_19:
        /*005c*/ 	.byte	0x04, 0x17
        /*005e*/ 	.short	(.L_21 - .L_20)
.L_20:
        /*0060*/ 	.word	0x00000000
        /*0064*/ 	.short	0x0000
        /*0066*/ 	.short	0x0000
        /*0068*/ 	.byte	0x00, 0xf4, 0x21, 0x00


	//----- nvinfo : EIATTR_MAXREG_COUNT
	.align		4
.L_21:
        /*006c*/ 	.byte	0x03, 0x1b
        /*006e*/ 	.short	0x00ff


	//----- nvinfo : EIATTR_EXIT_INSTR_OFFSETS
	.align		4
        /*0070*/ 	.byte	0x04, 0x1c
        /*0072*/ 	.short	(.L_23 - .L_22)


	//   ....[0]....
.L_22:
        /*0074*/ 	.word	0x00000400


	//----- nvinfo : EIATTR_REQNTID
	.align		4
.L_23:
        /*0078*/ 	.byte	0x04, 0x10
        /*007a*/ 	.short	(.L_25 - .L_24)
.L_24:
        /*007c*/ 	.word	0x00000100
        /*0080*/ 	.word	0x00000001
        /*0084*/ 	.word	0x00000001
.L_25:


//--------------------- .nv.callgraph             --------------------------
	.section	.nv.callgraph,"",@"SHT_CUDA_CALLGRAPH"
	.align	4
	.sectionentsize	8
	.align		4
        /*0000*/ 	.word	0x00000000
	.align		4
        /*0004*/ 	.word	0xffffffff
	.align		4
        /*0008*/ 	.word	0x00000000
	.align		4
        /*000c*/ 	.word	0xfffffffe
	.align		4
        /*0010*/ 	.word	0x00000000
	.align		4
        /*0014*/ 	.word	0xfffffffd
	.align		4
        /*0018*/ 	.word	0x00000000
	.align		4
        /*001c*/ 	.word	0xfffffffc


//--------------------- .nv.rel.action            --------------------------
	.section	.nv.rel.action,"",@"SHT_CUDA_RELOCINFO"
	.align	8
	.sectionentsize	8
        /*0000*/ 	.byte	0x73, 0x00, 0x00, 0x00, 0x00, 0x00, 0x00, 0x00, 0x00, 0x00, 0x00, 0x11, 0x25, 0x00, 0x05, 0x36


//--------------------- .nv.constant0.triton_poi_fused_cat_10 --------------------------
	.section	.nv.constant0.triton_poi_fused_cat_10,"a",@progbits
	.sectionflags	@""
	.align	4
.nv.constant0.triton_poi_fused_cat_10:
	.zero		392


//--------------------- .text.triton_poi_fused_cat_10 --------------------------
	.section	.text.triton_poi_fused_cat_10,"ax",@progbits
	.sectioninfo	@"SHI_REGISTERS=16"
	.align	128
        .global         triton_poi_fused_cat_10
        .type           triton_poi_fused_cat_10,@function
        .size           triton_poi_fused_cat_10,(.L_x_1 - triton_poi_fused_cat_10)
        .other          triton_poi_fused_cat_10,@"STO_CUDA_ENTRY STV_DEFAULT"
triton_poi_fused_cat_10:
.text.triton_poi_fused_cat_10:
[----:B------:R-:W-:Y:S02]  /*0000*/  IMAD.MOV.U32 R1, RZ, RZ, c[0x0][0x28] ;  /* 0x00000a00ff017624 */ /* 0x000fe400078e00ff */
[----:B------:R-:W0:Y:S01]  /*0010*/  S2R R0, SR_TID.X ;  /* 0x0000000000007919 */ /* 0x000e220000002100 */
[----:B------:R-:W-:Y:S01]  /*0020*/  IMAD.MOV.U32 R2, RZ, RZ, RZ ;  /* 0x000000ffff027224 */ /* 0x000fe200078e00ff */
[----:B------:R-:W-:Y:S01]  /*0030*/  ULDC.64 UR4, c[0x0][0x118] ;  /* 0x0000460000047ab9 */ /* 0x000fe20000000a00 */
[----:B------:R-:W-:Y:S01]  /*0040*/  IMAD.MOV.U32 R13, RZ, RZ, 0x2 ;  /* 0x00000002ff0d7424 */ /* 0x000fe200078e00ff */
[----:B------:R-:W1:Y:S01]  /*0050*/  S2R R3, SR_CTAID.X ;  /* 0x0000000000037919 */ /* 0x000e620000002500 */
[----:B0-----:R-:W-:-:S05]  /*0060*/  IMAD.SHL.U32 R0, R0, 0x2, RZ ;  /* 0x0000000200007824 */ /* 0x001fca00078e00ff */
[----:B------:R-:W-:-:S05]  /*0070*/  LOP3.LUT R0, R0, 0x1fe, RZ, 0xc0, !PT ;  /* 0x000001fe00007812 */ /* 0x000fca00078ec0ff */
[----:B-1----:R-:W-:-:S04]  /*0080*/  IMAD R3, R3, 0x200, R0 ;  /* 0x0000020003037824 */ /* 0x002fc800078e0200 */
[----:B------:R-:W-:-:S05]  /*0090*/  IMAD.HI R0, R3, -0x5f5f5f5f, R2 ;  /* 0xa0a0a0a103007827 */ /* 0x000fca00078e0202 */
[----:B------:R-:W-:-:S04]  /*00a0*/  SHF.R.U32.HI R5, RZ, 0x1f, R0 ;  /* 0x0000001fff057819 */ /* 0x000fc80000011600 */
[----:B------:R-:W-:-:S04]  /*00b0*/  LEA.HI.SX32 R2, R0, R5, 0xe ;  /* 0x0000000500027211 */ /* 0x000fc800078f72ff */
[----:B------:R-:W-:-:S05]  /*00c0*/  PRMT R0, R2, 0x9910, RZ ;  /* 0x0000991002007816 */ /* 0x000fca00000000ff */
[----:B------:R-:W-:-:S05]  /*00d0*/  IMAD R0, R0, 0x2aab, RZ ;  /* 0x00002aab00007824 */ /* 0x000fca00078e02ff */
[----:B------:R-:W-:-:S04]  /*00e0*/  SHF.R.S32.HI R0, RZ, 0x10, R0 ;  /* 0x00000010ff007819 */ /* 0x000fc80000011400 */
[----:B------:R-:W-:-:S04]  /*00f0*/  LOP3.LUT R5, R0, 0xffff, RZ, 0xc0, !PT ;  /* 0x0000ffff00057812 */ /* 0x000fc800078ec0ff */
[----:B------:R-:W-:-:S04]  /*0100*/  SHF.R.U32.HI R0, RZ, 0x1, R5 ;  /* 0x00000001ff007819 */ /* 0x000fc80000011605 */
[----:B------:R-:W-:-:S04]  /*0110*/  LEA.HI R0, R5, R0, RZ, 0x11 ;  /* 0x0000000005007211 */ /* 0x000fc800078f88ff */
[----:B------:R-:W-:Y:S01]  /*0120*/  PRMT R4, R0, 0x9910, RZ ;  /* 0x0000991000047816 */ /* 0x000fe200000000ff */
[----:B------:R-:W-:-:S04]  /*0130*/  IMAD.HI R0, R3, 0x2aaaaaab, RZ ;  /* 0x2aaaaaab03007827 */ /* 0x000fc800078e02ff */
[----:B------:R-:W-:Y:S01]  /*0140*/  IMAD R4, R4, 0xc, RZ ;  /* 0x0000000c04047824 */ /* 0x000fe200078e02ff */
[----:B------:R-:W-:-:S03]  /*0150*/  SHF.R.U32.HI R5, RZ, 0x1f, R0 ;  /* 0x0000001fff057819 */ /* 0x000fc60000011600 */
[----:B------:R-:W-:Y:S01]  /*0160*/  IMAD.MOV R4, RZ, RZ, -R4 ;  /* 0x000000ffff047224 */ /* 0x000fe200078e0a04 */
[----:B------:R-:W-:-:S04]  /*0170*/  LEA.HI.SX32 R5, R0, R5, 0x1c ;  /* 0x0000000500057211 */ /* 0x000fc800078fe2ff */
[----:B------:R-:W-:Y:S01]  /*0180*/  PRMT R7, R4, 0x7710, RZ ;  /* 0x0000771004077816 */ /* 0x000fe200000000ff */
[----:B------:R-:W-:-:S04]  /*0190*/  IMAD.HI R0, R5, 0x78787879, RZ ;  /* 0x7878787905007827 */ /* 0x000fc800078e02ff */
[----:B------:R-:W-:Y:S01]  /*01a0*/  IMAD.IADD R2, R2, 0x1, R7 ;  /* 0x0000000102027824 */ /* 0x000fe200078e0207 */
[----:B------:R-:W-:-:S04]  /*01b0*/  SHF.R.U32.HI R7, RZ, 0x1f, R0 ;  /* 0x0000001fff077819 */ /* 0x000fc80000011600 */
[----:B------:R-:W-:Y:S01]  /*01c0*/  PRMT R4, R2, 0x9910, RZ ;  /* 0x0000991002047816 */ /* 0x000fe200000000ff */
[----:B------:R-:W-:Y:S01]  /*01d0*/  IMAD.MOV.U32 R2, RZ, RZ, RZ ;  /* 0x000000ffff027224 */ /* 0x000fe200078e00ff */
[----:B------:R-:W-:-:S03]  /*01e0*/  LEA.HI.SX32 R0, R0, R7, 0x15 ;  /* 0x0000000700007211 */ /* 0x000fc600078faaff */
[----:B------:R-:W-:-:S04]  /*01f0*/  IMAD.HI R2, R3, -0x29d47f29, R2 ;  /* 0xd62b80d703027827 */ /* 0x000fc800078e0202 */
[----:B------:R-:W-:Y:S01]  /*0200*/  IMAD R4, R4, 0x60, RZ ;  /* 0x0000006004047824 */ /* 0x000fe200078e02ff */
[----:B------:R-:W-:Y:S01]  /*0210*/  SHF.R.U32.HI R7, RZ, 0x1f, R2 ;  /* 0x0000001fff077819 */ /* 0x000fe20000011602 */
[----:B------:R-:W-:Y:S02]  /*0220*/  IMAD R0, R0, -0x1100, R5 ;  /* 0xffffef0000007824 */ /* 0x000fe400078e0205 */
[----:B------:R-:W-:Y:S01]  /*0230*/  IMAD R5, R5, -0x60, R3 ;  /* 0xffffffa005057824 */ /* 0x000fe200078e0203 */
[----:B------:R-:W-:Y:S02]  /*0240*/  LEA.HI.SX32 R7, R2, R7, 0xa ;  /* 0x0000000702077211 */ /* 0x000fe400078f52ff */
[----:B------:R-:W-:Y:S01]  /*0250*/  PRMT R2, R4, 0x9910, RZ ;  /* 0x0000991004027816 */ /* 0x000fe200000000ff */
[----:B------:R-:W-:Y:S01]  /*0260*/  IMAD R4, R0, 0xd80, RZ ;  /* 0x00000d8000047824 */ /* 0x000fe200078e02ff */
[----:B------:R-:W-:Y:S01]  /*0270*/  SHF.R.S32.HI R10, RZ, 0x1f, R5 ;  /* 0x0000001fff0a7819 */ /* 0x000fe20000011405 */
[----:B------:R-:W-:Y:S01]  /*0280*/  IMAD R6, R7, 0xd8000, RZ ;  /* 0x000d800007067824 */ /* 0x000fe200078e02ff */
[----:B------:R-:W-:-:S02]  /*0290*/  SHF.R.S32.HI R9, RZ, 0x1f, R2 ;  /* 0x0000001fff097819 */ /* 0x000fc40000011402 */
[CCC-:B------:R-:W-:Y:S02]  /*02a0*/  IADD3 R11, P0, P1, R4.reuse, R5.reuse, R2.reuse ;  /* 0x00000005040b7210 */ /* 0x1c0fe4000791e002 */
[----:B------:R-:W-:Y:S02]  /*02b0*/  IADD3 R2, R4, R5, R2 ;  /* 0x0000000504027210 */ /* 0x000fe40007ffe002 */
[----:B------:R-:W-:Y:S02]  /*02c0*/  SHF.R.S32.HI R8, RZ, 0x1f, R4 ;  /* 0x0000001fff087819 */ /* 0x000fe40000011404 */
[----:B------:R-:W-:Y:S01]  /*02d0*/  IADD3 R4, P2, R6, R11, RZ ;  /* 0x0000000b06047210 */ /* 0x000fe20007f5e0ff */
[----:B------:R-:W-:Y:S01]  /*02e0*/  IMAD R2, R7, 0xd80000, R2 ;  /* 0x00d8000007027824 */ /* 0x000fe200078e0202 */
[----:B------:R-:W-:Y:S01]  /*02f0*/  IADD3.X R5, R8, R10, R9, P0, P1 ;  /* 0x0000000a08057210 */ /* 0x000fe200007e2409 */
[----:B------:R-:W-:Y:S01]  /*0300*/  IMAD.MOV.U32 R9, RZ, RZ, RZ ;  /* 0x000000ffff097224 */ /* 0x000fe200078e00ff */
[----:B------:R-:W-:-:S02]  /*0310*/  ISETP.GE.AND P0, PT, R0, 0x100, PT ;  /* 0x000001000000780c */ /* 0x000fc40003f06270 */
[----:B------:R-:W-:Y:S01]  /*0320*/  ISETP.GT.AND P1, PT, R0, 0xff, PT ;  /* 0x000000ff0000780c */ /* 0x000fe20003f24270 */
[----:B------:R-:W-:Y:S01]  /*0330*/  IMAD.MOV.U32 R0, RZ, RZ, RZ ;  /* 0x000000ffff007224 */ /* 0x000fe200078e00ff */
[----:B------:R-:W-:Y:S02]  /*0340*/  LEA.HI.X.SX32 R5, R6, R5, 0x1, P2 ;  /* 0x0000000506057211 */ /* 0x000fe400010f0eff */
[----:B------:R-:W-:Y:S02]  /*0350*/  LEA R6, P2, R4, c[0x0][0x160], 0x1 ;  /* 0x0000580004067a11 */ /* 0x000fe400078408ff */
[----:B------:R-:W-:Y:S02]  /*0360*/  IADD3 R2, R2, -0xd7700, RZ ;  /* 0xfff2890002027810 */ /* 0x000fe40007ffe0ff */
[----:B------:R-:W-:-:S03]  /*0370*/  LEA.HI.X R7, R4, c[0x0][0x164], R5, 0x1, P2 ;  /* 0x0000590004077a11 */ /* 0x000fc600010f0c05 */
[-C--:B------:R-:W-:Y:S02]  /*0380*/  IMAD.WIDE R4, R2, R13.reuse, c[0x0][0x168] ;  /* 0x00005a0002047625 */ /* 0x080fe400078e020d */
[----:B------:R-:W2:Y:S04]  /*0390*/  @!P0 LDG.E R0, [R6.64+0x1200] ;  /* 0x0012000406008981 */ /* 0x000ea8000c1e1900 */
[----:B------:R-:W2:Y:S01]  /*03a0*/  @P1 LDG.E R9, [R4.64] ;  /* 0x0000000404091981 */ /* 0x000ea2000c1e1900 */
[----:B------:R-:W-:Y:S01]  /*03b0*/  IMAD.WIDE R2, R3, R13, c[0x0][0x170] ;  /* 0x00005c0003027625 */ /* 0x000fe200078e020d */
[C---:B--2---:R-:W-:Y:S02]  /*03c0*/  SEL R11, R0.reuse, R9, !P0 ;  /* 0x00000009000b7207 */ /* 0x044fe40004000000 */
[----:B------:R-:W-:-:S04]  /*03d0*/  @P0 PRMT R0, R0, 0x7610, R9 ;  /* 0x0000761000000816 */ /* 0x000fc80000000009 */
[----:B------:R-:W-:-:S05]  /*03e0*/  PRMT R0, R11, 0x7610, R0 ;  /* 0x000076100b007816 */ /* 0x000fca0000000000 */
[----:B------:R-:W-:Y:S01]  /*03f0*/  STG.E [R2.64], R0 ;  /* 0x0000000002007986 */ /* 0x000fe2000c101904 */
[----:B------:R-:W-:Y:S05]  /*0400*/  EXIT ;  /* 0x000000000000794d */ /* 0x000fea0003800000 */
.L_x_0:
[----:B------:R-:W-:-:S00]  /*0410*/  BRA `(.L_x_0) ;  /* 0xfffffff000007947 */ /* 0x000fc0000383ffff */
[----:B------:R-:W-:-:S00]  /*0420*/  NOP ;  /* 0x0000000000007918 */ /* 0x000fc00000000000 */
        /* <DEDUP_REMOVED lines=13> */
.L_x_1:
